//
// Generated by NVIDIA NVVM Compiler
//
// Compiler Build ID: CL-36424714
// Cuda compilation tools, release 13.0, V13.0.88
// Based on NVVM 20.0.0
//

.version 9.0
.target sm_100
.address_size 64

	// .globl	_Z15global_is_primeiPb

.visible .entry _Z15global_is_primeiPb(
	.param .u32 _Z15global_is_primeiPb_param_0,
	.param .u64 .ptr .align 1 _Z15global_is_primeiPb_param_1
)
{
	.reg .pred 	%p<5>;
	.reg .b16 	%rs<2>;
	.reg .b32 	%r<7>;
	.reg .b64 	%rd<3>;

	ld.param.u32 	%r3, [_Z15global_is_primeiPb_param_0];
	ld.param.u64 	%rd1, [_Z15global_is_primeiPb_param_1];
	setp.lt.s32 	%p1, %r3, 3;
	@%p1 bra 	$L__BB0_3;
	mov.b32 	%r6, 2;
$L__BB0_2:
	rem.u32 	%r5, %r3, %r6;
	setp.ne.s32 	%p2, %r5, 0;
	add.s32 	%r6, %r6, 1;
	setp.ne.s32 	%p3, %r6, %r3;
	and.pred  	%p4, %p2, %p3;
	@%p4 bra 	$L__BB0_2;
$L__BB0_3:
	cvta.to.global.u64 	%rd2, %rd1;
	mov.b16 	%rs1, 1;
	st.global.u8 	[%rd2], %rs1;
	ret;

}


// ===== COMPILED SASS (sm_100) =====

	.target	sm_100

	.elftype	@"ET_EXEC"


//--------------------- .note.nv.tkinfo           --------------------------
	.section	.note.nv.tkinfo,"",@"SHT_NOTE"
	.sectionflags	@"SHF_NOTE_NV_TKINFO"
	.tkinfo
        /*0018*/ 	.word	0x00000002
        /*0030*/ 	.string	""
        /*0030*/ 	.string	"ptxas"
        /*0030*/ 	.string	"Cuda compilation tools, release 13.0, V13.0.88"
        /*0030*/ 	.string	"Build cuda_13.0.r13.0/compiler.36424714_0"
        /*0030*/ 	.string	"-arch sm_100 -m 64 "



//--------------------- .note.nv.cuinfo           --------------------------
	.section	.note.nv.cuinfo,"",@"SHT_NOTE"
	.sectionflags	@"SHF_NOTE_NV_CUINFO"
        /*0018*/ 	.short	0x0002
        /*001a*/ 	.short	0x0064
        /*001c*/ 	.short	0x0082
	.zero		2


//--------------------- .nv.info                  --------------------------
	.section	.nv.info,"",@"SHT_CUDA_INFO"
	.align	4


	//----- nvinfo : EIATTR_REGCOUNT
	.align		4
        /*0000*/ 	.byte	0x04, 0x2f
        /*0002*/ 	.short	(.L_1 - .L_0)
	.align		4
.L_0:
        /*0004*/ 	.word	index@(_Z15global_is_primeiPb)
        /*0008*/ 	.word	0x00000006


	//----- nvinfo : EIATTR_FRAME_SIZE
	.align		4
.L_1:
        /*000c*/ 	.byte	0x04, 0x11
        /*000e*/ 	.short	(.L_3 - .L_2)
	.align		4
.L_2:
        /*0010*/ 	.word	index@(_Z15global_is_primeiPb)
        /*0014*/ 	.word	0x00000000


	//----- nvinfo : EIATTR_MIN_STACK_SIZE
	.align		4
.L_3:
        /*0018*/ 	.byte	0x04, 0x12
        /*001a*/ 	.short	(.L_5 - .L_4)
	.align		4
.L_4:
        /*001c*/ 	.word	index@(_Z15global_is_primeiPb)
        /*0020*/ 	.word	0x00000000
.L_5:


//--------------------- .nv.compat                --------------------------
	.section	.nv.compat,"",@"SHT_CUDA_COMPAT_INFO"
	.align	4
        /*0000*/ 	.byte	0x02, 0x09, 0x00, 0x00, 0x02, 0x02, 0x01, 0x00, 0x02, 0x05, 0x05, 0x00, 0x03, 0x07, 0x01, 0x01
        /*0010*/ 	.byte	0x02, 0x03, 0x00, 0x00, 0x02, 0x06, 0x01, 0x00, 0x04, 0x0b, 0x08, 0x00, 0x09, 0x00, 0x00, 0x00
        /*0020*/ 	.byte	0x00, 0x00, 0x00, 0x00


//--------------------- .nv.info._Z15global_is_primeiPb --------------------------
	.section	.nv.info._Z15global_is_primeiPb,"",@"SHT_CUDA_INFO"
	.sectionflags	@""
	.align	4


	//----- nvinfo : EIATTR_CUDA_API_VERSION
	.align		4
        /*0000*/ 	.byte	0x04, 0x37
        /*0002*/ 	.short	(.L_7 - .L_6)
.L_6:
        /*0004*/ 	.word	0x00000082


	//----- nvinfo : EIATTR_KPARAM_INFO
	.align		4
.L_7:
        /*0008*/ 	.byte	0x04, 0x17
        /*000a*/ 	.short	(.L_9 - .L_8)
.L_8:
        /*000c*/ 	.word	0x00000000
        /*0010*/ 	.short	0x0001
        /*0012*/ 	.short	0x0008
        /*0014*/ 	.byte	0x00, 0xf5, 0x21, 0x00


	//----- nvinfo : EIATTR_KPARAM_INFO
	.align		4
.L_9:
        /*0018*/ 	.byte	0x04, 0x17
        /*001a*/ 	.short	(.L_11 - .L_10)
.L_10:
        /*001c*/ 	.word	0x00000000
        /*0020*/ 	.short	0x0000
        /*0022*/ 	.short	0x0000
        /*0024*/ 	.byte	0x00, 0xf0, 0x11, 0x00


	//----- nvinfo : EIATTR_SPARSE_MMA_MASK
	.align		4
.L_11:
        /*0028*/ 	.byte	0x03, 0x50
        /*002a*/ 	.short	0x0000


	//----- nvinfo : EIATTR_MAXREG_COUNT
	.align		4
        /*002c*/ 	.byte	0x03, 0x1b
        /*002e*/ 	.short	0x00ff


	//----- nvinfo : EIATTR_MERCURY_ISA_VERSION
	.align		4
        /*0030*/ 	.byte	0x03, 0x5f
        /*0032*/ 	.short	0x0101


	//----- nvinfo : EIATTR_VRC_CTA_INIT_COUNT
	.align		4
        /*0034*/ 	.byte	0x02, 0x4a
	.zero		1
	.zero		1


	//----- nvinfo : EIATTR_EXIT_INSTR_OFFSETS
	.align		4
        /*0038*/ 	.byte	0x04, 0x1c
        /*003a*/ 	.short	(.L_13 - .L_12)


	//   ....[0]....
.L_12:
        /*003c*/ 	.word	0x00000050


	//----- nvinfo : EIATTR_CBANK_PARAM_SIZE
	.align		4
.L_13:
        /*0040*/ 	.byte	0x03, 0x19
        /*0042*/ 	.short	0x0010


	//----- nvinfo : EIATTR_PARAM_CBANK
	.align		4
        /*0044*/ 	.byte	0x04, 0x0a
        /*0046*/ 	.short	(.L_15 - .L_14)
	.align		4
.L_14:
        /*0048*/ 	.word	index@(.nv.constant0._Z15global_is_primeiPb)
        /*004c*/ 	.short	0x0380
        /*004e*/ 	.short	0x0010


	//----- nvinfo : EIATTR_SW_WAR
	.align		4
.L_15:
        /*0050*/ 	.byte	0x04, 0x36
        /*0052*/ 	.short	(.L_17 - .L_16)
.L_16:
        /*0054*/ 	.word	0x00000008
.L_17:


//--------------------- .nv.callgraph             --------------------------
	.section	.nv.callgraph,"",@"SHT_CUDA_CALLGRAPH"
	.align	4
	.sectionentsize	8
	.align		4
        /*0000*/ 	.word	0x00000000
	.align		4
        /*0004*/ 	.word	0xffffffff
	.align		4
        /*0008*/ 	.word	0x00000000
	.align		4
        /*000c*/ 	.word	0xfffffffe
	.align		4
        /*0010*/ 	.word	0x00000000
	.align		4
        /*0014*/ 	.word	0xfffffffd
	.align		4
        /*0018*/ 	.word	0x00000000
	.align		4
        /*001c*/ 	.word	0xfffffffc


//--------------------- .text._Z15global_is_primeiPb --------------------------
	.section	.text._Z15global_is_primeiPb,"ax",@progbits
	.align	128
        .global         _Z15global_is_primeiPb
        .type           _Z15global_is_primeiPb,@function
        .size           _Z15global_is_primeiPb,(.L_x_1 - _Z15global_is_primeiPb)
        .other          _Z15global_is_primeiPb,@"STO_CUDA_ENTRY STV_DEFAULT"
_Z15global_is_primeiPb:
.text._Z15global_is_primeiPb:
[----:B------:R-:W-:Y:S08]  /*0000*/  LDC R1, c[0x0][0x37c] ;  /* 0x0000df00ff017b82 */ /* 0x000ff00000000800 */
[----:B------:R-:W0:Y:S01]  /*0010*/  LDC.64 R2, c[0x0][0x388] ;  /* 0x0000e200ff027b82 */ /* 0x000e220000000a00 */
[----:B------:R-:W0:Y:S01]  /*0020*/  LDCU.64 UR4, c[0x0][0x358] ;  /* 0x00006b00ff0477ac */ /* 0x000e220008000a00 */
[----:B------:R-:W-:-:S05]  /*0030*/  HFMA2 R0, -RZ, RZ, 0, 5.9604644775390625e-08 ;  /* 0x00000001ff007431 */ /* 0x000fca00000001ff */
[----:B0-----:R-:W-:Y:S01]  /*0040*/  STG.E.U8 desc[UR4][R2.64], R0 ;  /* 0x0000000002007986 */ /* 0x001fe2000c101104 */
[----:B------:R-:W-:Y:S05]  /*0050*/  EXIT ;  /* 0x000000000000794d */ /* 0x000fea0003800000 */
.L_x_0:
[----:B------:R-:W-:-:S00]  /*0060*/  BRA `(.L_x_0) ;  /* 0xfffffffc00fc7947 */ /* 0x000fc0000383ffff */
[----:B------:R-:W-:-:S00]  /*0070*/  NOP ;  /* 0x0000000000007918 */ /* 0x000fc00000000000 */
        /* <DEDUP_REMOVED lines=8> */
.L_x_1:


//--------------------- .nv.shared.reserved.0     --------------------------
	.section	.nv.shared.reserved.0,"aw",@nobits
	.weak		__nv_reservedSMEM_offset_0_alias
	.size		__nv_reservedSMEM_offset_0_alias, 0, 64
	.other		__nv_reservedSMEM_offset_0_alias,@"STO_CUDA_RESERVED_SHARED STV_DEFAULT"
__nv_reservedSMEM_offset_0_alias:
	.zero		0
	.zero		64


//--------------------- .nv.constant0._Z15global_is_primeiPb --------------------------
	.section	.nv.constant0._Z15global_is_primeiPb,"a",@progbits
	.sectionflags	@""
	.align	4
.nv.constant0._Z15global_is_primeiPb:
	.zero		912


//--------------------- SYMBOLS --------------------------

	.type		.nv.reservedSmem.offset0,@object
	.size		.nv.reservedSmem.offset0,0x4
